//
// Generated by NVIDIA NVVM Compiler
//
// Compiler Build ID: CL-36424714
// Cuda compilation tools, release 13.0, V13.0.88
// Based on NVVM 20.0.0
//

.version 9.0
.target sm_100
.address_size 64

	// .globl	_Z9reduceSumPiS_i
.extern .shared .align 16 .b8 sdata[];

.visible .entry _Z9reduceSumPiS_i(
	.param .u64 .ptr .align 1 _Z9reduceSumPiS_i_param_0,
	.param .u64 .ptr .align 1 _Z9reduceSumPiS_i_param_1,
	.param .u32 _Z9reduceSumPiS_i_param_2
)
{
	.reg .pred 	%p<7>;
	.reg .b32 	%r<28>;
	.reg .b64 	%rd<11>;

	ld.param.u64 	%rd3, [_Z9reduceSumPiS_i_param_0];
	ld.param.u64 	%rd2, [_Z9reduceSumPiS_i_param_1];
	ld.param.u32 	%r12, [_Z9reduceSumPiS_i_param_2];
	cvta.to.global.u64 	%rd1, %rd3;
	mov.u32 	%r1, %tid.x;
	mov.u32 	%r2, %ctaid.x;
	mov.u32 	%r27, %ntid.x;
	mul.lo.s32 	%r13, %r27, %r2;
	shl.b32 	%r14, %r13, 1;
	add.s32 	%r4, %r14, %r1;
	setp.ge.s32 	%p1, %r4, %r12;
	shl.b32 	%r15, %r1, 2;
	mov.u32 	%r16, sdata;
	add.s32 	%r5, %r16, %r15;
	@%p1 bra 	$L__BB0_4;
	mul.wide.s32 	%rd4, %r4, 4;
	add.s64 	%rd5, %rd1, %rd4;
	ld.global.u32 	%r6, [%rd5];
	add.s32 	%r7, %r4, %r27;
	setp.ge.u32 	%p2, %r7, %r12;
	mov.b32 	%r26, 0;
	@%p2 bra 	$L__BB0_3;
	mul.wide.u32 	%rd6, %r7, 4;
	add.s64 	%rd7, %rd1, %rd6;
	ld.global.u32 	%r26, [%rd7];
$L__BB0_3:
	add.s32 	%r19, %r26, %r6;
	st.shared.u32 	[%r5], %r19;
	bra.uni 	$L__BB0_5;
$L__BB0_4:
	mov.b32 	%r17, 0;
	st.shared.u32 	[%r5], %r17;
$L__BB0_5:
	bar.sync 	0;
	setp.lt.u32 	%p3, %r27, 2;
	@%p3 bra 	$L__BB0_9;
$L__BB0_6:
	shr.u32 	%r11, %r27, 1;
	setp.ge.u32 	%p4, %r1, %r11;
	@%p4 bra 	$L__BB0_8;
	shl.b32 	%r20, %r11, 2;
	add.s32 	%r21, %r5, %r20;
	ld.shared.u32 	%r22, [%r21];
	ld.shared.u32 	%r23, [%r5];
	add.s32 	%r24, %r23, %r22;
	st.shared.u32 	[%r5], %r24;
$L__BB0_8:
	bar.sync 	0;
	setp.gt.u32 	%p5, %r27, 3;
	mov.u32 	%r27, %r11;
	@%p5 bra 	$L__BB0_6;
$L__BB0_9:
	setp.ne.s32 	%p6, %r1, 0;
	@%p6 bra 	$L__BB0_11;
	ld.shared.u32 	%r25, [sdata];
	cvta.to.global.u64 	%rd8, %rd2;
	mul.wide.u32 	%rd9, %r2, 4;
	add.s64 	%rd10, %rd8, %rd9;
	st.global.u32 	[%rd10], %r25;
$L__BB0_11:
	ret;

}


// ===== COMPILED SASS (sm_100) =====

	.target	sm_100

	.elftype	@"ET_EXEC"


//--------------------- .note.nv.tkinfo           --------------------------
	.section	.note.nv.tkinfo,"",@"SHT_NOTE"
	.sectionflags	@"SHF_NOTE_NV_TKINFO"
	.tkinfo
        /*0018*/ 	.word	0x00000002
        /*0030*/ 	.string	""
        /*0030*/ 	.string	"ptxas"
        /*0030*/ 	.string	"Cuda compilation tools, release 13.0, V13.0.88"
        /*0030*/ 	.string	"Build cuda_13.0.r13.0/compiler.36424714_0"
        /*0030*/ 	.string	"-arch sm_100 -m 64 "



//--------------------- .note.nv.cuinfo           --------------------------
	.section	.note.nv.cuinfo,"",@"SHT_NOTE"
	.sectionflags	@"SHF_NOTE_NV_CUINFO"
        /*0018*/ 	.short	0x0002
        /*001a*/ 	.short	0x0064
        /*001c*/ 	.short	0x0082
	.zero		2


//--------------------- .nv.info                  --------------------------
	.section	.nv.info,"",@"SHT_CUDA_INFO"
	.align	4


	//----- nvinfo : EIATTR_REGCOUNT
	.align		4
        /*0000*/ 	.byte	0x04, 0x2f
        /*0002*/ 	.short	(.L_1 - .L_0)
	.align		4
.L_0:
        /*0004*/ 	.word	index@(_Z9reduceSumPiS_i)
        /*0008*/ 	.word	0x00000010


	//----- nvinfo : EIATTR_FRAME_SIZE
	.align		4
.L_1:
        /*000c*/ 	.byte	0x04, 0x11
        /*000e*/ 	.short	(.L_3 - .L_2)
	.align		4
.L_2:
        /*0010*/ 	.word	index@(_Z9reduceSumPiS_i)
        /*0014*/ 	.word	0x00000000


	//----- nvinfo : EIATTR_MIN_STACK_SIZE
	.align		4
.L_3:
        /*0018*/ 	.byte	0x04, 0x12
        /*001a*/ 	.short	(.L_5 - .L_4)
	.align		4
.L_4:
        /*001c*/ 	.word	index@(_Z9reduceSumPiS_i)
        /*0020*/ 	.word	0x00000000
.L_5:


//--------------------- .nv.compat                --------------------------
	.section	.nv.compat,"",@"SHT_CUDA_COMPAT_INFO"
	.align	4
        /*0000*/ 	.byte	0x02, 0x09, 0x00, 0x00, 0x02, 0x02, 0x01, 0x00, 0x02, 0x05, 0x05, 0x00, 0x03, 0x07, 0x01, 0x01
        /*0010*/ 	.byte	0x02, 0x03, 0x00, 0x00, 0x02, 0x06, 0x01, 0x00, 0x04, 0x0b, 0x08, 0x00, 0x09, 0x00, 0x00, 0x00
        /*0020*/ 	.byte	0x00, 0x00, 0x00, 0x00


//--------------------- .nv.info._Z9reduceSumPiS_i --------------------------
	.section	.nv.info._Z9reduceSumPiS_i,"",@"SHT_CUDA_INFO"
	.sectionflags	@""
	.align	4


	//----- nvinfo : EIATTR_CUDA_API_VERSION
	.align		4
        /*0000*/ 	.byte	0x04, 0x37
        /*0002*/ 	.short	(.L_7 - .L_6)
.L_6:
        /*0004*/ 	.word	0x00000082


	//----- nvinfo : EIATTR_KPARAM_INFO
	.align		4
.L_7:
        /*0008*/ 	.byte	0x04, 0x17
        /*000a*/ 	.short	(.L_9 - .L_8)
.L_8:
        /*000c*/ 	.word	0x00000000
        /*0010*/ 	.short	0x0002
        /*0012*/ 	.short	0x0010
        /*0014*/ 	.byte	0x00, 0xf0, 0x11, 0x00


	//----- nvinfo : EIATTR_KPARAM_INFO
	.align		4
.L_9:
        /*0018*/ 	.byte	0x04, 0x17
        /*001a*/ 	.short	(.L_11 - .L_10)
.L_10:
        /*001c*/ 	.word	0x00000000
        /*0020*/ 	.short	0x0001
        /*0022*/ 	.short	0x0008
        /*0024*/ 	.byte	0x00, 0xf5, 0x21, 0x00


	//----- nvinfo : EIATTR_KPARAM_INFO
	.align		4
.L_11:
        /*0028*/ 	.byte	0x04, 0x17
        /*002a*/ 	.short	(.L_13 - .L_12)
.L_12:
        /*002c*/ 	.word	0x00000000
        /*0030*/ 	.short	0x0000
        /*0032*/ 	.short	0x0000
        /*0034*/ 	.byte	0x00, 0xf5, 0x21, 0x00


	//----- nvinfo : EIATTR_SPARSE_MMA_MASK
	.align		4
.L_13:
        /*0038*/ 	.byte	0x03, 0x50
        /*003a*/ 	.short	0x0000


	//----- nvinfo : EIATTR_MAXREG_COUNT
	.align		4
        /*003c*/ 	.byte	0x03, 0x1b
        /*003e*/ 	.short	0x00ff


	//----- nvinfo : EIATTR_NUM_BARRIERS
	.align		4
        /*0040*/ 	.byte	0x02, 0x4c
        /*0042*/ 	.byte	0x01
	.zero		1


	//----- nvinfo : EIATTR_MERCURY_ISA_VERSION
	.align		4
        /*0044*/ 	.byte	0x03, 0x5f
        /*0046*/ 	.short	0x0101


	//----- nvinfo : EIATTR_VRC_CTA_INIT_COUNT
	.align		4
        /*0048*/ 	.byte	0x02, 0x4a
	.zero		1
	.zero		1


	//----- nvinfo : EIATTR_EXIT_INSTR_OFFSETS
	.align		4
        /*004c*/ 	.byte	0x04, 0x1c
        /*004e*/ 	.short	(.L_15 - .L_14)


	//   ....[0]....
.L_14:
        /*0050*/ 	.word	0x000002c0


	//   ....[1]....
        /*0054*/ 	.word	0x00000340


	//----- nvinfo : EIATTR_CRS_STACK_SIZE
	.align		4
.L_15:
        /*0058*/ 	.byte	0x04, 0x1e
        /*005a*/ 	.short	(.L_17 - .L_16)
.L_16:
        /*005c*/ 	.word	0x00000000


	//----- nvinfo : EIATTR_CBANK_PARAM_SIZE
	.align		4
.L_17:
        /*0060*/ 	.byte	0x03, 0x19
        /*0062*/ 	.short	0x0014


	//----- nvinfo : EIATTR_PARAM_CBANK
	.align		4
        /*0064*/ 	.byte	0x04, 0x0a
        /*0066*/ 	.short	(.L_19 - .L_18)
	.align		4
.L_18:
        /*0068*/ 	.word	index@(.nv.constant0._Z9reduceSumPiS_i)
        /*006c*/ 	.short	0x0380
        /*006e*/ 	.short	0x0014


	//----- nvinfo : EIATTR_SW_WAR
	.align		4
.L_19:
        /*0070*/ 	.byte	0x04, 0x36
        /*0072*/ 	.short	(.L_21 - .L_20)
.L_20:
        /*0074*/ 	.word	0x00000008
.L_21:


//--------------------- .nv.callgraph             --------------------------
	.section	.nv.callgraph,"",@"SHT_CUDA_CALLGRAPH"
	.align	4
	.sectionentsize	8
	.align		4
        /*0000*/ 	.word	0x00000000
	.align		4
        /*0004*/ 	.word	0xffffffff
	.align		4
        /*0008*/ 	.word	0x00000000
	.align		4
        /*000c*/ 	.word	0xfffffffe
	.align		4
        /*0010*/ 	.word	0x00000000
	.align		4
        /*0014*/ 	.word	0xfffffffd
	.align		4
        /*0018*/ 	.word	0x00000000
	.align		4
        /*001c*/ 	.word	0xfffffffc


//--------------------- .text._Z9reduceSumPiS_i   --------------------------
	.section	.text._Z9reduceSumPiS_i,"ax",@progbits
	.align	128
        .global         _Z9reduceSumPiS_i
        .type           _Z9reduceSumPiS_i,@function
        .size           _Z9reduceSumPiS_i,(.L_x_6 - _Z9reduceSumPiS_i)
        .other          _Z9reduceSumPiS_i,@"STO_CUDA_ENTRY STV_DEFAULT"
_Z9reduceSumPiS_i:
.text._Z9reduceSumPiS_i:
[----:B------:R-:W-:Y:S01]  /*0000*/  LDC R1, c[0x0][0x37c] ;  /* 0x0000df00ff017b82 */ /* 0x000fe20000000800 */
[----:B------:R-:W0:Y:S01]  /*0010*/  S2R R11, SR_CTAID.X ;  /* 0x00000000000b7919 */ /* 0x000e220000002500 */
[----:B------:R-:W1:Y:S06]  /*0020*/  LDCU UR8, c[0x0][0x360] ;  /* 0x00006c00ff0877ac */ /* 0x000e6c0008000800 */
[----:B------:R-:W2:Y:S01]  /*0030*/  S2UR UR5, SR_CgaCtaId ;  /* 0x00000000000579c3 */ /* 0x000ea20000008800 */
[----:B------:R-:W-:Y:S01]  /*0040*/  BSSY.RECONVERGENT B0, `(.L_x_0) ;  /* 0x0000018000007945 */ /* 0x000fe20003800200 */
[----:B------:R-:W3:Y:S01]  /*0050*/  S2R R9, SR_TID.X ;  /* 0x0000000000097919 */ /* 0x000ee20000002100 */
[----:B------:R-:W4:Y:S01]  /*0060*/  LDCU UR9, c[0x0][0x390] ;  /* 0x00007200ff0977ac */ /* 0x000f220008000800 */
[----:B------:R-:W-:Y:S01]  /*0070*/  UMOV UR4, 0x400 ;  /* 0x0000040000047882 */ /* 0x000fe20000000000 */
[----:B------:R-:W0:Y:S01]  /*0080*/  LDCU.64 UR6, c[0x0][0x358] ;  /* 0x00006b00ff0677ac */ /* 0x000e220008000a00 */
[----:B-1----:R-:W-:Y:S01]  /*0090*/  IMAD.U32 R6, RZ, RZ, UR8 ;  /* 0x00000008ff067e24 */ /* 0x002fe2000f8e00ff */
[----:B--2---:R-:W-:Y:S01]  /*00a0*/  ULEA UR4, UR5, UR4, 0x18 ;  /* 0x0000000405047291 */ /* 0x004fe2000f8ec0ff */
[----:B0-----:R-:W-:-:S04]  /*00b0*/  IMAD R0, R11, UR8, RZ ;  /* 0x000000080b007c24 */ /* 0x001fc8000f8e02ff */
[----:B---3--:R-:W-:Y:S01]  /*00c0*/  IMAD R3, R0, 0x2, R9 ;  /* 0x0000000200037824 */ /* 0x008fe200078e0209 */
[----:B------:R-:W-:-:S04]  /*00d0*/  LEA R0, R9, UR4, 0x2 ;  /* 0x0000000409007c11 */ /* 0x000fc8000f8e10ff */
[----:B----4-:R-:W-:-:S13]  /*00e0*/  ISETP.GE.AND P0, PT, R3, UR9, PT ;  /* 0x0000000903007c0c */ /* 0x010fda000bf06270 */
[----:B------:R-:W-:Y:S05]  /*00f0*/  @P0 BRA `(.L_x_1) ;  /* 0x00000000002c0947 */ /* 0x000fea0003800000 */
[----:B------:R-:W0:Y:S01]  /*0100*/  LDC.64 R4, c[0x0][0x380] ;  /* 0x0000e000ff047b82 */ /* 0x000e220000000a00 */
[----:B------:R-:W-:Y:S01]  /*0110*/  IADD3 R13, PT, PT, R3, R6, RZ ;  /* 0x00000006030d7210 */ /* 0x000fe20007ffe0ff */
[----:B------:R-:W-:-:S03]  /*0120*/  IMAD.MOV.U32 R7, RZ, RZ, RZ ;  /* 0x000000ffff077224 */ /* 0x000fc600078e00ff */
[----:B------:R-:W-:Y:S01]  /*0130*/  ISETP.GE.U32.AND P0, PT, R13, UR9, PT ;  /* 0x000000090d007c0c */ /* 0x000fe2000bf06070 */
[----:B0-----:R-:W-:-:S12]  /*0140*/  IMAD.WIDE R2, R3, 0x4, R4 ;  /* 0x0000000403027825 */ /* 0x001fd800078e0204 */
[----:B------:R-:W-:Y:S01]  /*0150*/  @!P0 IMAD.WIDE.U32 R4, R13, 0x4, R4 ;  /* 0x000000040d048825 */ /* 0x000fe200078e0004 */
[----:B------:R-:W2:Y:S04]  /*0160*/  LDG.E R2, desc[UR6][R2.64] ;  /* 0x0000000602027981 */ /* 0x000ea8000c1e1900 */
[----:B------:R-:W2:Y:S02]  /*0170*/  @!P0 LDG.E R7, desc[UR6][R4.64] ;  /* 0x0000000604078981 */ /* 0x000ea4000c1e1900 */
[----:B--2---:R-:W-:-:S05]  /*0180*/  IMAD.IADD R7, R2, 0x1, R7 ;  /* 0x0000000102077824 */ /* 0x004fca00078e0207 */
[----:B------:R1:W-:Y:S01]  /*0190*/  STS [R0], R7 ;  /* 0x0000000700007388 */ /* 0x0003e20000000800 */
[----:B------:R-:W-:Y:S05]  /*01a0*/  BRA `(.L_x_2) ;  /* 0x0000000000047947 */ /* 0x000fea0003800000 */
.L_x_1:
[----:B------:R0:W-:Y:S02]  /*01b0*/  STS [R0], RZ ;  /* 0x000000ff00007388 */ /* 0x0001e40000000800 */
.L_x_2:
[----:B------:R-:W-:Y:S05]  /*01c0*/  BSYNC.RECONVERGENT B0 ;  /* 0x0000000000007941 */ /* 0x000fea0003800200 */
.L_x_0:
[----:B------:R-:W-:Y:S01]  /*01d0*/  BAR.SYNC.DEFER_BLOCKING 0x0 ;  /* 0x0000000000007b1d */ /* 0x000fe20000010000 */
[----:B------:R-:W-:Y:S02]  /*01e0*/  ISETP.GE.U32.AND P1, PT, R6, 0x2, PT ;  /* 0x000000020600780c */ /* 0x000fe40003f26070 */
[----:B------:R-:W-:-:S11]  /*01f0*/  ISETP.NE.AND P0, PT, R9, RZ, PT ;  /* 0x000000ff0900720c */ /* 0x000fd60003f05270 */
[----:B------:R-:W-:Y:S05]  /*0200*/  @!P1 BRA `(.L_x_3) ;  /* 0x00000000002c9947 */ /* 0x000fea0003800000 */
.L_x_4:
[----:B------:R-:W-:-:S04]  /*0210*/  SHF.R.U32.HI R4, RZ, 0x1, R6 ;  /* 0x00000001ff047819 */ /* 0x000fc80000011606 */
[----:B------:R-:W-:-:S13]  /*0220*/  ISETP.GE.U32.AND P1, PT, R9, R4, PT ;  /* 0x000000040900720c */ /* 0x000fda0003f26070 */
[----:B------:R-:W-:Y:S01]  /*0230*/  @!P1 LEA R2, R4, R0, 0x2 ;  /* 0x0000000004029211 */ /* 0x000fe200078e10ff */
[----:B------:R-:W-:Y:S05]  /*0240*/  @!P1 LDS R3, [R0] ;  /* 0x0000000000039984 */ /* 0x000fea0000000800 */
[----:B------:R-:W2:Y:S02]  /*0250*/  @!P1 LDS R2, [R2] ;  /* 0x0000000002029984 */ /* 0x000ea40000000800 */
[----:B--2---:R-:W-:-:S05]  /*0260*/  @!P1 IMAD.IADD R3, R2, 0x1, R3 ;  /* 0x0000000102039824 */ /* 0x004fca00078e0203 */
[----:B------:R2:W-:Y:S01]  /*0270*/  @!P1 STS [R0], R3 ;  /* 0x0000000300009388 */ /* 0x0005e20000000800 */
[----:B------:R-:W-:Y:S01]  /*0280*/  BAR.SYNC.DEFER_BLOCKING 0x0 ;  /* 0x0000000000007b1d */ /* 0x000fe20000010000 */
[----:B------:R-:W-:Y:S02]  /*0290*/  ISETP.GT.U32.AND P1, PT, R6, 0x3, PT ;  /* 0x000000030600780c */ /* 0x000fe40003f24070 */
[----:B------:R-:W-:-:S11]  /*02a0*/  MOV R6, R4 ;  /* 0x0000000400067202 */ /* 0x000fd60000000f00 */
[----:B--2---:R-:W-:Y:S05]  /*02b0*/  @P1 BRA `(.L_x_4) ;  /* 0xfffffffc00d41947 */ /* 0x004fea000383ffff */
.L_x_3:
[----:B------:R-:W-:Y:S05]  /*02c0*/  @P0 EXIT ;  /* 0x000000000000094d */ /* 0x000fea0003800000 */
[----:B------:R-:W2:Y:S01]  /*02d0*/  S2UR UR5, SR_CgaCtaId ;  /* 0x00000000000579c3 */ /* 0x000ea20000008800 */
[----:B------:R-:W-:-:S07]  /*02e0*/  UMOV UR4, 0x400 ;  /* 0x0000040000047882 */ /* 0x000fce0000000000 */
[----:B------:R-:W3:Y:S01]  /*02f0*/  LDC.64 R2, c[0x0][0x388] ;  /* 0x0000e200ff027b82 */ /* 0x000ee20000000a00 */
[----:B--2---:R-:W-:Y:S01]  /*0300*/  ULEA UR4, UR5, UR4, 0x18 ;  /* 0x0000000405047291 */ /* 0x004fe2000f8ec0ff */
[----:B---3--:R-:W-:-:S08]  /*0310*/  IMAD.WIDE.U32 R2, R11, 0x4, R2 ;  /* 0x000000040b027825 */ /* 0x008fd000078e0002 */
[----:B------:R-:W2:Y:S04]  /*0320*/  LDS R5, [UR4] ;  /* 0x00000004ff057984 */ /* 0x000ea80008000800 */
[----:B--2---:R-:W-:Y:S01]  /*0330*/  STG.E desc[UR6][R2.64], R5 ;  /* 0x0000000502007986 */ /* 0x004fe2000c101906 */
[----:B------:R-:W-:Y:S05]  /*0340*/  EXIT ;  /* 0x000000000000794d */ /* 0x000fea0003800000 */
.L_x_5:
[----:B------:R-:W-:-:S00]  /*0350*/  BRA `(.L_x_5) ;  /* 0xfffffffc00fc7947 */ /* 0x000fc0000383ffff */
[----:B------:R-:W-:-:S00]  /*0360*/  NOP ;  /* 0x0000000000007918 */ /* 0x000fc00000000000 */
        /* <DEDUP_REMOVED lines=9> */
.L_x_6:


//--------------------- .nv.shared._Z9reduceSumPiS_i --------------------------
	.section	.nv.shared._Z9reduceSumPiS_i,"aw",@nobits
	.sectionflags	@""
	.align	16
	.zero		1024


//--------------------- .nv.shared.reserved.0     --------------------------
	.section	.nv.shared.reserved.0,"aw",@nobits
	.weak		__nv_reservedSMEM_offset_0_alias
	.size		__nv_reservedSMEM_offset_0_alias, 0, 64
	.other		__nv_reservedSMEM_offset_0_alias,@"STO_CUDA_RESERVED_SHARED STV_DEFAULT"
__nv_reservedSMEM_offset_0_alias:
	.zero		0
	.zero		64


//--------------------- .nv.constant0._Z9reduceSumPiS_i --------------------------
	.section	.nv.constant0._Z9reduceSumPiS_i,"a",@progbits
	.sectionflags	@""
	.align	4
.nv.constant0._Z9reduceSumPiS_i:
	.zero		916


//--------------------- SYMBOLS --------------------------

	.type		.nv.reservedSmem.offset0,@object
	.size		.nv.reservedSmem.offset0,0x4
	.type		.nv.reservedSmem.cap,@object
	.size		.nv.reservedSmem.cap,0x4
